//
// Generated by NVIDIA NVVM Compiler
//
// Compiler Build ID: CL-36424714
// Cuda compilation tools, release 13.0, V13.0.88
// Based on NVVM 20.0.0
//

.version 9.0
.target sm_100
.address_size 64

	// .globl	_Z10add_kernelPiS_S_

.visible .entry _Z10add_kernelPiS_S_(
	.param .u64 .ptr .align 1 _Z10add_kernelPiS_S__param_0,
	.param .u64 .ptr .align 1 _Z10add_kernelPiS_S__param_1,
	.param .u64 .ptr .align 1 _Z10add_kernelPiS_S__param_2
)
{
	.reg .b32 	%r<5>;
	.reg .b64 	%rd<11>;

	ld.param.u64 	%rd1, [_Z10add_kernelPiS_S__param_0];
	ld.param.u64 	%rd2, [_Z10add_kernelPiS_S__param_1];
	ld.param.u64 	%rd3, [_Z10add_kernelPiS_S__param_2];
	cvta.to.global.u64 	%rd4, %rd3;
	cvta.to.global.u64 	%rd5, %rd2;
	cvta.to.global.u64 	%rd6, %rd1;
	mov.u32 	%r1, %ctaid.x;
	mul.wide.u32 	%rd7, %r1, 4;
	add.s64 	%rd8, %rd6, %rd7;
	ld.global.u32 	%r2, [%rd8];
	add.s64 	%rd9, %rd5, %rd7;
	ld.global.u32 	%r3, [%rd9];
	add.s32 	%r4, %r3, %r2;
	add.s64 	%rd10, %rd4, %rd7;
	st.global.u32 	[%rd10], %r4;
	ret;

}


// ===== COMPILED SASS (sm_100) =====

	.target	sm_100

	.elftype	@"ET_EXEC"


//--------------------- .note.nv.tkinfo           --------------------------
	.section	.note.nv.tkinfo,"",@"SHT_NOTE"
	.sectionflags	@"SHF_NOTE_NV_TKINFO"
	.tkinfo
        /*0018*/ 	.word	0x00000002
        /*0030*/ 	.string	""
        /*0030*/ 	.string	"ptxas"
        /*0030*/ 	.string	"Cuda compilation tools, release 13.0, V13.0.88"
        /*0030*/ 	.string	"Build cuda_13.0.r13.0/compiler.36424714_0"
        /*0030*/ 	.string	"-arch sm_100 -m 64 "



//--------------------- .note.nv.cuinfo           --------------------------
	.section	.note.nv.cuinfo,"",@"SHT_NOTE"
	.sectionflags	@"SHF_NOTE_NV_CUINFO"
        /*0018*/ 	.short	0x0002
        /*001a*/ 	.short	0x0064
        /*001c*/ 	.short	0x0082
	.zero		2


//--------------------- .nv.info                  --------------------------
	.section	.nv.info,"",@"SHT_CUDA_INFO"
	.align	4


	//----- nvinfo : EIATTR_REGCOUNT
	.align		4
        /*0000*/ 	.byte	0x04, 0x2f
        /*0002*/ 	.short	(.L_1 - .L_0)
	.align		4
.L_0:
        /*0004*/ 	.word	index@(_Z10add_kernelPiS_S_)
        /*0008*/ 	.word	0x0000000c


	//----- nvinfo : EIATTR_FRAME_SIZE
	.align		4
.L_1:
        /*000c*/ 	.byte	0x04, 0x11
        /*000e*/ 	.short	(.L_3 - .L_2)
	.align		4
.L_2:
        /*0010*/ 	.word	index@(_Z10add_kernelPiS_S_)
        /*0014*/ 	.word	0x00000000


	//----- nvinfo : EIATTR_MIN_STACK_SIZE
	.align		4
.L_3:
        /*0018*/ 	.byte	0x04, 0x12
        /*001a*/ 	.short	(.L_5 - .L_4)
	.align		4
.L_4:
        /*001c*/ 	.word	index@(_Z10add_kernelPiS_S_)
        /*0020*/ 	.word	0x00000000
.L_5:


//--------------------- .nv.compat                --------------------------
	.section	.nv.compat,"",@"SHT_CUDA_COMPAT_INFO"
	.align	4
        /*0000*/ 	.byte	0x02, 0x09, 0x00, 0x00, 0x02, 0x02, 0x01, 0x00, 0x02, 0x05, 0x05, 0x00, 0x03, 0x07, 0x01, 0x01
        /*0010*/ 	.byte	0x02, 0x03, 0x00, 0x00, 0x02, 0x06, 0x01, 0x00, 0x04, 0x0b, 0x08, 0x00, 0x09, 0x00, 0x00, 0x00
        /*0020*/ 	.byte	0x00, 0x00, 0x00, 0x00


//--------------------- .nv.info._Z10add_kernelPiS_S_ --------------------------
	.section	.nv.info._Z10add_kernelPiS_S_,"",@"SHT_CUDA_INFO"
	.sectionflags	@""
	.align	4


	//----- nvinfo : EIATTR_CUDA_API_VERSION
	.align		4
        /*0000*/ 	.byte	0x04, 0x37
        /*0002*/ 	.short	(.L_7 - .L_6)
.L_6:
        /*0004*/ 	.word	0x00000082


	//----- nvinfo : EIATTR_KPARAM_INFO
	.align		4
.L_7:
        /*0008*/ 	.byte	0x04, 0x17
        /*000a*/ 	.short	(.L_9 - .L_8)
.L_8:
        /*000c*/ 	.word	0x00000000
        /*0010*/ 	.short	0x0002
        /*0012*/ 	.short	0x0010
        /*0014*/ 	.byte	0x00, 0xf5, 0x21, 0x00


	//----- nvinfo : EIATTR_KPARAM_INFO
	.align		4
.L_9:
        /*0018*/ 	.byte	0x04, 0x17
        /*001a*/ 	.short	(.L_11 - .L_10)
.L_10:
        /*001c*/ 	.word	0x00000000
        /*0020*/ 	.short	0x0001
        /*0022*/ 	.short	0x0008
        /*0024*/ 	.byte	0x00, 0xf5, 0x21, 0x00


	//----- nvinfo : EIATTR_KPARAM_INFO
	.align		4
.L_11:
        /*0028*/ 	.byte	0x04, 0x17
        /*002a*/ 	.short	(.L_13 - .L_12)
.L_12:
        /*002c*/ 	.word	0x00000000
        /*0030*/ 	.short	0x0000
        /*0032*/ 	.short	0x0000
        /*0034*/ 	.byte	0x00, 0xf5, 0x21, 0x00


	//----- nvinfo : EIATTR_SPARSE_MMA_MASK
	.align		4
.L_13:
        /*0038*/ 	.byte	0x03, 0x50
        /*003a*/ 	.short	0x0000


	//----- nvinfo : EIATTR_MAXREG_COUNT
	.align		4
        /*003c*/ 	.byte	0x03, 0x1b
        /*003e*/ 	.short	0x00ff


	//----- nvinfo : EIATTR_MERCURY_ISA_VERSION
	.align		4
        /*0040*/ 	.byte	0x03, 0x5f
        /*0042*/ 	.short	0x0101


	//----- nvinfo : EIATTR_VRC_CTA_INIT_COUNT
	.align		4
        /*0044*/ 	.byte	0x02, 0x4a
	.zero		1
	.zero		1


	//----- nvinfo : EIATTR_EXIT_INSTR_OFFSETS
	.align		4
        /*0048*/ 	.byte	0x04, 0x1c
        /*004a*/ 	.short	(.L_15 - .L_14)


	//   ....[0]....
.L_14:
        /*004c*/ 	.word	0x000000d0


	//----- nvinfo : EIATTR_CBANK_PARAM_SIZE
	.align		4
.L_15:
        /*0050*/ 	.byte	0x03, 0x19
        /*0052*/ 	.short	0x0018


	//----- nvinfo : EIATTR_PARAM_CBANK
	.align		4
        /*0054*/ 	.byte	0x04, 0x0a
        /*0056*/ 	.short	(.L_17 - .L_16)
	.align		4
.L_16:
        /*0058*/ 	.word	index@(.nv.constant0._Z10add_kernelPiS_S_)
        /*005c*/ 	.short	0x0380
        /*005e*/ 	.short	0x0018


	//----- nvinfo : EIATTR_SW_WAR
	.align		4
.L_17:
        /*0060*/ 	.byte	0x04, 0x36
        /*0062*/ 	.short	(.L_19 - .L_18)
.L_18:
        /*0064*/ 	.word	0x00000008
.L_19:


//--------------------- .nv.callgraph             --------------------------
	.section	.nv.callgraph,"",@"SHT_CUDA_CALLGRAPH"
	.align	4
	.sectionentsize	8
	.align		4
        /*0000*/ 	.word	0x00000000
	.align		4
        /*0004*/ 	.word	0xffffffff
	.align		4
        /*0008*/ 	.word	0x00000000
	.align		4
        /*000c*/ 	.word	0xfffffffe
	.align		4
        /*0010*/ 	.word	0x00000000
	.align		4
        /*0014*/ 	.word	0xfffffffd
	.align		4
        /*0018*/ 	.word	0x00000000
	.align		4
        /*001c*/ 	.word	0xfffffffc


//--------------------- .text._Z10add_kernelPiS_S_ --------------------------
	.section	.text._Z10add_kernelPiS_S_,"ax",@progbits
	.align	128
        .global         _Z10add_kernelPiS_S_
        .type           _Z10add_kernelPiS_S_,@function
        .size           _Z10add_kernelPiS_S_,(.L_x_1 - _Z10add_kernelPiS_S_)
        .other          _Z10add_kernelPiS_S_,@"STO_CUDA_ENTRY STV_DEFAULT"
_Z10add_kernelPiS_S_:
.text._Z10add_kernelPiS_S_:
[----:B------:R-:W-:Y:S01]  /*0000*/  LDC R1, c[0x0][0x37c] ;  /* 0x0000df00ff017b82 */ /* 0x000fe20000000800 */
[----:B------:R-:W0:Y:S07]  /*0010*/  S2R R9, SR_CTAID.X ;  /* 0x0000000000097919 */ /* 0x000e2e0000002500 */
[----:B------:R-:W0:Y:S01]  /*0020*/  LDC.64 R2, c[0x0][0x380] ;  /* 0x0000e000ff027b82 */ /* 0x000e220000000a00 */
[----:B------:R-:W1:Y:S07]  /*0030*/  LDCU.64 UR4, c[0x0][0x358] ;  /* 0x00006b00ff0477ac */ /* 0x000e6e0008000a00 */
[----:B------:R-:W2:Y:S08]  /*0040*/  LDC.64 R4, c[0x0][0x388] ;  /* 0x0000e200ff047b82 */ /* 0x000eb00000000a00 */
[----:B------:R-:W3:Y:S01]  /*0050*/  LDC.64 R6, c[0x0][0x390] ;  /* 0x0000e400ff067b82 */ /* 0x000ee20000000a00 */
[----:B0-----:R-:W-:-:S04]  /*0060*/  IMAD.WIDE.U32 R2, R9, 0x4, R2 ;  /* 0x0000000409027825 */ /* 0x001fc800078e0002 */
[C---:B--2---:R-:W-:Y:S02]  /*0070*/  IMAD.WIDE.U32 R4, R9.reuse, 0x4, R4 ;  /* 0x0000000409047825 */ /* 0x044fe400078e0004 */
[----:B-1----:R-:W2:Y:S04]  /*0080*/  LDG.E R2, desc[UR4][R2.64] ;  /* 0x0000000402027981 */ /* 0x002ea8000c1e1900 */
[----:B------:R-:W2:Y:S01]  /*0090*/  LDG.E R5, desc[UR4][R4.64] ;  /* 0x0000000404057981 */ /* 0x000ea2000c1e1900 */
[----:B---3--:R-:W-:Y:S01]  /*00a0*/  IMAD.WIDE.U32 R6, R9, 0x4, R6 ;  /* 0x0000000409067825 */ /* 0x008fe200078e0006 */
[----:B--2---:R-:W-:-:S05]  /*00b0*/  IADD3 R9, PT, PT, R2, R5, RZ ;  /* 0x0000000502097210 */ /* 0x004fca0007ffe0ff */
[----:B------:R-:W-:Y:S01]  /*00c0*/  STG.E desc[UR4][R6.64], R9 ;  /* 0x0000000906007986 */ /* 0x000fe2000c101904 */
[----:B------:R-:W-:Y:S05]  /*00d0*/  EXIT ;  /* 0x000000000000794d */ /* 0x000fea0003800000 */
.L_x_0:
[----:B------:R-:W-:-:S00]  /*00e0*/  BRA `(.L_x_0) ;  /* 0xfffffffc00fc7947 */ /* 0x000fc0000383ffff */
[----:B------:R-:W-:-:S00]  /*00f0*/  NOP ;  /* 0x0000000000007918 */ /* 0x000fc00000000000 */
        /* <DEDUP_REMOVED lines=8> */
.L_x_1:


//--------------------- .nv.shared.reserved.0     --------------------------
	.section	.nv.shared.reserved.0,"aw",@nobits
	.weak		__nv_reservedSMEM_offset_0_alias
	.size		__nv_reservedSMEM_offset_0_alias, 0, 64
	.other		__nv_reservedSMEM_offset_0_alias,@"STO_CUDA_RESERVED_SHARED STV_DEFAULT"
__nv_reservedSMEM_offset_0_alias:
	.zero		0
	.zero		64


//--------------------- .nv.constant0._Z10add_kernelPiS_S_ --------------------------
	.section	.nv.constant0._Z10add_kernelPiS_S_,"a",@progbits
	.sectionflags	@""
	.align	4
.nv.constant0._Z10add_kernelPiS_S_:
	.zero		920


//--------------------- SYMBOLS --------------------------

	.type		.nv.reservedSmem.offset0,@object
	.size		.nv.reservedSmem.offset0,0x4
